	.headerflags	@"EF_CUDA_TEXMODE_UNIFIED EF_CUDA_64BIT_ADDRESS EF_CUDA_ACCELERATORS EF_CUDA_SM90 EF_CUDA_VIRTUAL_SM(EF_CUDA_SM90)"
	.elftype	@"ET_EXEC"


//--------------------- .nv.info                  --------------------------
	.section	.nv.info,"",@"SHT_CUDA_INFO"
	.align	4


	//----- nvinfo : EIATTR_REGCOUNT
	.align		4
        /*0000*/ 	.byte	0x04, 0x2f
        /*0002*/ 	.short	(.L_1 - .L_0)
	.align		4
.L_0:
        /*0004*/ 	.word	index@(triton_poi_fused__unsafe_index_add_convolution_leaky_relu_leaky_relu_backward_mul_sub_17)
        /*0008*/ 	.word	0x0000001a


	//----- nvinfo : EIATTR_MIN_STACK_SIZE
	.align		4
.L_1:
        /*000c*/ 	.byte	0x04, 0x12
        /*000e*/ 	.short	(.L_3 - .L_2)
	.align		4
.L_2:
        /*0010*/ 	.word	index@(triton_poi_fused__unsafe_index_add_convolution_leaky_relu_leaky_relu_backward_mul_sub_17)
        /*0014*/ 	.word	0x00000000


	//----- nvinfo : EIATTR_FRAME_SIZE
	.align		4
.L_3:
        /*0018*/ 	.byte	0x04, 0x11
        /*001a*/ 	.short	(.L_5 - .L_4)
	.align		4
.L_4:
        /*001c*/ 	.word	index@(triton_poi_fused__unsafe_index_add_convolution_leaky_relu_leaky_relu_backward_mul_sub_17)
        /*0020*/ 	.word	0x00000000


	//----- nvinfo : EIATTR_MIN_STACK_SIZE
	.align		4
.L_5:
        /*0024*/ 	.byte	0x04, 0x12
        /*0026*/ 	.short	(.L_7 - .L_6)
	.align		4
.L_6:
        /*0028*/ 	.word	index@(triton_poi_fused__unsafe_index_add_convolution_leaky_relu_leaky_relu_backward_mul_sub_17)
        /*002c*/ 	.word	0x00000000
.L_7:


//--------------------- .nv.info.triton_poi_fused__unsafe_index_add_convolution_leaky_relu_leaky_relu_backward_mul_sub_17 --------------------------
	.section	.nv.info.triton_poi_fused__unsafe_index_add_convolution_leaky_relu_leaky_relu_backward_mul_sub_17,"",@"SHT_CUDA_INFO"
	.sectionflags	@""
	.align	4


	//----- nvinfo : EIATTR_CUDA_API_VERSION
	.align		4
        /*0000*/ 	.byte	0x04, 0x37
        /*0002*/ 	.short	(.L_9 - .L_8)
.L_8:
        /*0004*/ 	.word	0x0000007c


	//----- nvinfo : EIATTR_KPARAM_INFO
	.align		4
.L_9:
        /*0008*/ 	.byte	0x04, 0x17
        /*000a*/ 	.short	(.L_11 - .L_10)
.L_10:
        /*000c*/ 	.word	0x00000000
        /*0010*/ 	.short	0x000c
        /*0012*/ 	.short	0x0060
        /*0014*/ 	.byte	0x00, 0xf0, 0x11, 0x00


	//----- nvinfo : EIATTR_KPARAM_INFO
	.align		4
.L_11:
        /*0018*/ 	.byte	0x04, 0x17
        /*001a*/ 	.short	(.L_13 - .L_12)
.L_12:
        /*001c*/ 	.word	0x00000000
        /*0020*/ 	.short	0x000b
        /*0022*/ 	.short	0x0058
        /*0024*/ 	.byte	0x00, 0xf4, 0x21, 0x00


	//----- nvinfo : EIATTR_KPARAM_INFO
	.align		4
.L_13:
        /*0028*/ 	.byte	0x04, 0x17
        /*002a*/ 	.short	(.L_15 - .L_14)
.L_14:
        /*002c*/ 	.word	0x00000000
        /*0030*/ 	.short	0x000a
        /*0032*/ 	.short	0x0050
        /*0034*/ 	.byte	0x00, 0xf4, 0x21, 0x00


	//----- nvinfo : EIATTR_KPARAM_INFO
	.align		4
.L_15:
        /*0038*/ 	.byte	0x04, 0x17
        /*003a*/ 	.short	(.L_17 - .L_16)
.L_16:
        /*003c*/ 	.word	0x00000000
        /*0040*/ 	.short	0x0009
        /*0042*/ 	.short	0x0048
        /*0044*/ 	.byte	0x00, 0xf4, 0x21, 0x00


	//----- nvinfo : EIATTR_KPARAM_INFO
	.align		4
.L_17:
        /*0048*/ 	.byte	0x04, 0x17
        /*004a*/ 	.short	(.L_19 - .L_18)
.L_18:
        /*004c*/ 	.word	0x00000000
        /*0050*/ 	.short	0x0008
        /*0052*/ 	.short	0x0040
        /*0054*/ 	.byte	0x00, 0xf4, 0x21, 0x00


	//----- nvinfo : EIATTR_KPARAM_INFO
	.align		4
.L_19:
        /*0058*/ 	.byte	0x04, 0x17
        /*005a*/ 	.short	(.L_21 - .L_20)
.L_20:
        /*005c*/ 	.word	0x00000000
        /*0060*/ 	.short	0x0007
        /*0062*/ 	.short	0x0038
        /*0064*/ 	.byte	0x00, 0xf4, 0x21, 0x00


	//----- nvinfo : EIATTR_KPARAM_INFO
	.align		4
.L_21:
        /*0068*/ 	.byte	0x04, 0x17
        /*006a*/ 	.short	(.L_23 - .L_22)
.L_22:
        /*006c*/ 	.word	0x00000000
        /*0070*/ 	.short	0x0006
        /*0072*/ 	.short	0x0030
        /*0074*/ 	.byte	0x00, 0xf4, 0x21, 0x00


	//----- nvinfo : EIATTR_KPARAM_INFO
	.align		4
.L_23:
        /*0078*/ 	.byte	0x04, 0x17
        /*007a*/ 	.short	(.L_25 - .L_24)
.L_24:
        /*007c*/ 	.word	0x00000000
        /*0080*/ 	.short	0x0005
        /*0082*/ 	.short	0x0028
        /*0084*/ 	.byte	0x00, 0xf4, 0x21, 0x00


	//----- nvinfo : EIATTR_KPARAM_INFO
	.align		4
.L_25:
        /*0088*/ 	.byte	0x04, 0x17
        /*008a*/ 	.short	(.L_27 - .L_26)
.L_26:
        /*008c*/ 	.word	0x00000000
        /*0090*/ 	.short	0x0004
        /*0092*/ 	.short	0x0020
        /*0094*/ 	.byte	0x00, 0xf4, 0x21, 0x00


	//----- nvinfo : EIATTR_KPARAM_INFO
	.align		4
.L_27:
        /*0098*/ 	.byte	0x04, 0x17
        /*009a*/ 	.short	(.L_29 - .L_28)
.L_28:
        /*009c*/ 	.word	0x00000000
        /*00a0*/ 	.short	0x0003
        /*00a2*/ 	.short	0x0018
        /*00a4*/ 	.byte	0x00, 0xf4, 0x21, 0x00


	//----- nvinfo : EIATTR_KPARAM_INFO
	.align		4
.L_29:
        /*00a8*/ 	.byte	0x04, 0x17
        /*00aa*/ 	.short	(.L_31 - .L_30)
.L_30:
        /*00ac*/ 	.word	0x00000000
        /*00b0*/ 	.short	0x0002
        /*00b2*/ 	.short	0x0010
        /*00b4*/ 	.byte	0x00, 0xf4, 0x21, 0x00


	//----- nvinfo : EIATTR_KPARAM_INFO
	.align		4
.L_31:
        /*00b8*/ 	.byte	0x04, 0x17
        /*00ba*/ 	.short	(.L_33 - .L_32)
.L_32:
        /*00bc*/ 	.word	0x00000000
        /*00c0*/ 	.short	0x0001
        /*00c2*/ 	.short	0x0008
        /*00c4*/ 	.byte	0x00, 0xf4, 0x21, 0x00


	//----- nvinfo : EIATTR_KPARAM_INFO
	.align		4
.L_33:
        /*00c8*/ 	.byte	0x04, 0x17
        /*00ca*/ 	.short	(.L_35 - .L_34)
.L_34:
        /*00cc*/ 	.word	0x00000000
        /*00d0*/ 	.short	0x0000
        /*00d2*/ 	.short	0x0000
        /*00d4*/ 	.byte	0x00, 0xf4, 0x21, 0x00


	//----- nvinfo : EIATTR_SPARSE_MMA_MASK
	.align		4
.L_35:
        /*00d8*/ 	.byte	0x03, 0x50
        /*00da*/ 	.short	0x0000


	//----- nvinfo : EIATTR_MAXREG_COUNT
	.align		4
        /*00dc*/ 	.byte	0x03, 0x1b
        /*00de*/ 	.short	0x00ff


	//----- nvinfo : EIATTR_EXIT_INSTR_OFFSETS
	.align		4
        /*00e0*/ 	.byte	0x04, 0x1c
        /*00e2*/ 	.short	(.L_37 - .L_36)


	//   ....[0]....
.L_36:
        /*00e4*/ 	.word	0x00000520


	//   ....[1]....
        /*00e8*/ 	.word	0x00000540


	//----- nvinfo : EIATTR_REQNTID
	.align		4
.L_37:
        /*00ec*/ 	.byte	0x04, 0x10
        /*00ee*/ 	.short	(.L_39 - .L_38)
.L_38:
        /*00f0*/ 	.word	0x00000080
        /*00f4*/ 	.word	0x00000001
        /*00f8*/ 	.word	0x00000001


	//----- nvinfo : EIATTR_CBANK_PARAM_SIZE
	.align		4
.L_39:
        /*00fc*/ 	.byte	0x03, 0x19
        /*00fe*/ 	.short	0x0064


	//----- nvinfo : EIATTR_PARAM_CBANK
	.align		4
        /*0100*/ 	.byte	0x04, 0x0a
        /*0102*/ 	.short	(.L_41 - .L_40)
	.align		4
.L_40:
        /*0104*/ 	.word	index@(.nv.constant0.triton_poi_fused__unsafe_index_add_convolution_leaky_relu_leaky_relu_backward_mul_sub_17)
        /*0108*/ 	.short	0x0210
        /*010a*/ 	.short	0x0064


	//----- nvinfo : EIATTR_SW_WAR
	.align		4
.L_41:
        /*010c*/ 	.byte	0x04, 0x36
        /*010e*/ 	.short	(.L_43 - .L_42)
.L_42:
        /*0110*/ 	.word	0x00000008
.L_43:


//--------------------- .nv.callgraph             --------------------------
	.section	.nv.callgraph,"",@"SHT_CUDA_CALLGRAPH"
	.align	4
	.sectionentsize	8
	.align		4
        /*0000*/ 	.word	0x00000000
	.align		4
        /*0004*/ 	.word	0xffffffff
	.align		4
        /*0008*/ 	.word	0x00000000
	.align		4
        /*000c*/ 	.word	0xfffffffe
	.align		4
        /*0010*/ 	.word	0x00000000
	.align		4
        /*0014*/ 	.word	0xfffffffd
	.align		4
        /*0018*/ 	.word	0x00000000
	.align		4
        /*001c*/ 	.word	0xfffffffc


//--------------------- .text.triton_poi_fused__unsafe_index_add_convolution_leaky_relu_leaky_relu_backward_mul_sub_17 --------------------------
	.section	.text.triton_poi_fused__unsafe_index_add_convolution_leaky_relu_leaky_relu_backward_mul_sub_17,"ax",@progbits
	.align	128
        .global         triton_poi_fused__unsafe_index_add_convolution_leaky_relu_leaky_relu_backward_mul_sub_17
        .type           triton_poi_fused__unsafe_index_add_convolution_leaky_relu_leaky_relu_backward_mul_sub_17,@function
        .size           triton_poi_fused__unsafe_index_add_convolution_leaky_relu_leaky_relu_backward_mul_sub_17,(.L_x_1 - triton_poi_fused__unsafe_index_add_convolution_leaky_relu_leaky_relu_backward_mul_sub_17)
        .other          triton_poi_fused__unsafe_index_add_convolution_leaky_relu_leaky_relu_backward_mul_sub_17,@"STO_CUDA_ENTRY STV_DEFAULT"
triton_poi_fused__unsafe_index_add_convolution_leaky_relu_leaky_relu_backward_mul_sub_17:
.text.triton_poi_fused__unsafe_index_add_convolution_leaky_relu_leaky_relu_backward_mul_sub_17:
[----:B------:R-:W0:Y:S01]  /*0000*/  LDC R1, c[0x0][0x28] ;  /* 0x00000a00ff017b82 */ /* 0x000e220000000800 */
[----:B------:R-:W1:Y:S07]  /*0010*/  S2R R0, SR_TID.X ;  /* 0x0000000000007919 */ /* 0x000e6e0000002100 */
[----:B------:R-:W2:Y:S01]  /*0020*/  LDC.64 R4, c[0x0][0x228] ;  /* 0x00008a00ff047b82 */ /* 0x000ea20000000a00 */
[----:B------:R-:W-:Y:S01]  /*0030*/  CS2R R12, SRZ ;  /* 0x00000000000c7805 */ /* 0x000fe2000001ff00 */
[----:B------:R-:W-:Y:S01]  /*0040*/  ULDC.64 UR4, c[0x0][0x208] ;  /* 0x0000820000047ab9 */ /* 0x000fe20000000a00 */
[----:B------:R-:W3:Y:S05]  /*0050*/  S2R R6, SR_CTAID.X ;  /* 0x0000000000067919 */ /* 0x000eea0000002500 */
[----:B------:R-:W4:Y:S01]  /*0060*/  LDC.64 R14, c[0x0][0x250] ;  /* 0x00009400ff0e7b82 */ /* 0x000f220000000a00 */
[----:B------:R-:W-:Y:S01]  /*0070*/  CS2R R18, SRZ ;  /* 0x0000000000127805 */ /* 0x000fe2000001ff00 */
[----:B------:R-:W-:Y:S01]  /*0080*/  ULDC.64 UR6, c[0x0][0x268] ;  /* 0x00009a0000067ab9 */ /* 0x000fe20000000a00 */
[----:B-1----:R-:W-:Y:S01]  /*0090*/  IMAD.SHL.U32 R0, R0, 0x2, RZ ;  /* 0x0000000200007824 */ /* 0x002fe200078e00ff */
[----:B---3--:R-:W-:-:S04]  /*00a0*/  SHF.R.S32.HI R7, RZ, 0x17, R6 ;  /* 0x00000017ff077819 */ /* 0x008fc80000011406 */
[----:B------:R-:W-:Y:S02]  /*00b0*/  LOP3.LUT R3, R0, 0xfe, RZ, 0xc0, !PT ;  /* 0x000000fe00037812 */ /* 0x000fe400078ec0ff */
[----:B------:R-:W-:-:S03]  /*00c0*/  SGXT R7, R7, 0x1 ;  /* 0x000000010707781a */ /* 0x000fc60000000200 */
[----:B------:R-:W-:Y:S02]  /*00d0*/  IMAD R0, R6, 0x100, R3 ;  /* 0x0000010006007824 */ /* 0x000fe400078e0203 */
[----:B------:R-:W1:Y:S03]  /*00e0*/  LDC.64 R2, c[0x0][0x230] ;  /* 0x00008c00ff027b82 */ /* 0x000e660000000a00 */
[----:B------:R-:W-:Y:S02]  /*00f0*/  LEA.HI R7, R7, R0, RZ, 0x2 ;  /* 0x0000000007077211 */ /* 0x000fe400078f10ff */
[----:B------:R-:W-:Y:S02]  /*0100*/  ISETP.GE.AND P0, PT, R0, 0x400, PT ;  /* 0x000004000000780c */ /* 0x000fe40003f06270 */
[--C-:B------:R-:W-:Y:S02]  /*0110*/  SHF.R.S32.HI R17, RZ, 0x2, R7.reuse ;  /* 0x00000002ff117819 */ /* 0x100fe40000011407 */
[----:B------:R-:W-:-:S04]  /*0120*/  SHF.R.S32.HI R8, RZ, 0x1f, R7 ;  /* 0x0000001fff087819 */ /* 0x000fc80000011407 */
[----:B------:R-:W-:Y:S02]  /*0130*/  LEA.HI R7, R8, R17, RZ, 0x6 ;  /* 0x0000001108077211 */ /* 0x000fe400078f30ff */
[----:B------:R-:W3:Y:S02]  /*0140*/  LDC.64 R8, c[0x0][0x248] ;  /* 0x00009200ff087b82 */ /* 0x000ee40000000a00 */
[----:B------:R-:W-:-:S05]  /*0150*/  LOP3.LUT R10, R7, 0xffffffc0, RZ, 0xc0, !PT ;  /* 0xffffffc0070a7812 */ /* 0x000fca00078ec0ff */
[C---:B------:R-:W-:Y:S01]  /*0160*/  IMAD.IADD R7, R17.reuse, 0x1, -R10 ;  /* 0x0000000111077824 */ /* 0x040fe200078e0a0a */
[----:B------:R-:W-:Y:S01]  /*0170*/  CS2R R10, SRZ ;  /* 0x00000000000a7805 */ /* 0x000fe2000001ff00 */
[----:B--2---:R-:W-:-:S04]  /*0180*/  IMAD.WIDE R16, R17, 0x4, R4 ;  /* 0x0000000411107825 */ /* 0x004fc800078e0204 */
[----:B-1----:R-:W-:Y:S01]  /*0190*/  IMAD.WIDE R20, R7, 0x4, R2 ;  /* 0x0000000407147825 */ /* 0x002fe200078e0202 */
[----:B------:R-:W1:Y:S01]  /*01a0*/  @!P0 LDC.64 R4, c[0x0][0x240] ;  /* 0x00009000ff048b82 */ /* 0x000e620000000a00 */
[----:B------:R-:W2:Y:S04]  /*01b0*/  @!P0 LDG.E.EL R13, desc[UR4][R16.64] ;  /* 0x00000004100d8981 */ /* 0x000ea8000c2e1900 */
[----:B------:R-:W2:Y:S03]  /*01c0*/  @!P0 LDG.E.EL R10, desc[UR4][R20.64] ;  /* 0x00000004140a8981 */ /* 0x000ea6000c2e1900 */
[----:B------:R-:W5:Y:S01]  /*01d0*/  LDC.64 R2, c[0x0][0x260] ;  /* 0x00009800ff027b82 */ /* 0x000f620000000a00 */
[----:B------:R3:W2:Y:S01]  /*01e0*/  @!P0 LDG.E.EL R11, desc[UR4][R16.64] ;  /* 0x00000004100b8981 */ /* 0x0006a2000c2e1900 */
[----:B------:R-:W-:-:S03]  /*01f0*/  SHF.R.U32.HI R23, RZ, 0x17, R6 ;  /* 0x00000017ff177819 */ /* 0x000fc60000011606 */
[----:B------:R1:W2:Y:S01]  /*0200*/  @!P0 LDG.E.EL R12, desc[UR4][R20.64] ;  /* 0x00000004140c8981 */ /* 0x0002a2000c2e1900 */
[----:B----4-:R-:W-:Y:S01]  /*0210*/  IMAD.WIDE R14, R7, 0x4, R14 ;  /* 0x00000004070e7825 */ /* 0x010fe200078e020e */
[----:B------:R-:W-:Y:S02]  /*0220*/  CS2R R6, SRZ ;  /* 0x0000000000067805 */ /* 0x000fe4000001ff00 */
[----:B------:R-:W-:Y:S02]  /*0230*/  SGXT.U32 R23, R23, 0x1 ;  /* 0x000000011717781a */ /* 0x000fe40000000000 */
[----:B------:R-:W-:Y:S01]  /*0240*/  SHF.R.S32.HI R22, RZ, 0x1, R0 ;  /* 0x00000001ff167819 */ /* 0x000fe20000011400 */
[----:B---3--:R-:W-:Y:S01]  /*0250*/  IMAD.WIDE R8, R0, 0x4, R8 ;  /* 0x0000000400087825 */ /* 0x008fe200078e0208 */
[----:B------:R-:W3:Y:S02]  /*0260*/  @!P0 LDG.E.EL R18, desc[UR4][R14.64] ;  /* 0x000000040e128981 */ /* 0x000ee4000c2e1900 */
[----:B------:R-:W-:-:S02]  /*0270*/  IADD3 R23, R22, R23, RZ ;  /* 0x0000001716177210 */ /* 0x000fc40007ffe0ff */
[----:B------:R-:W3:Y:S01]  /*0280*/  @!P0 LDG.E.64 R6, desc[UR4][R8.64] ;  /* 0x0000000408068981 */ /* 0x000ee2000c1e1b00 */
[----:B------:R-:W-:-:S03]  /*0290*/  CS2R R16, SRZ ;  /* 0x0000000000107805 */ /* 0x000fc6000001ff00 */
[----:B------:R-:W4:Y:S01]  /*02a0*/  @!P0 LDG.E.EL R19, desc[UR4][R14.64] ;  /* 0x000000040e138981 */ /* 0x000f22000c2e1900 */
[----:B------:R-:W-:-:S03]  /*02b0*/  LOP3.LUT R23, R23, 0xfffffffe, RZ, 0xc0, !PT ;  /* 0xfffffffe17177812 */ /* 0x000fc600078ec0ff */
[----:B-1----:R1:W4:Y:S02]  /*02c0*/  @!P0 LDG.E.EL.64 R16, desc[UR4][R4.64] ;  /* 0x0000000404108981 */ /* 0x002324000c2e1b00 */
[----:B0-----:R-:W-:Y:S01]  /*02d0*/  IMAD.IADD R21, R22, 0x1, -R23 ;  /* 0x0000000116157824 */ /* 0x001fe200078e0a17 */
[----:B------:R-:W-:-:S03]  /*02e0*/  CS2R R22, SRZ ;  /* 0x0000000000167805 */ /* 0x000fc6000001ff00 */
[----:B-----5:R-:W-:Y:S02]  /*02f0*/  IMAD.WIDE R20, R21, 0x4, R2 ;  /* 0x0000000415147825 */ /* 0x020fe400078e0202 */
[----:B------:R-:W0:Y:S03]  /*0300*/  LDC.64 R2, c[0x0][0x210] ;  /* 0x00008400ff027b82 */ /* 0x000e260000000a00 */
[----:B------:R-:W5:Y:S04]  /*0310*/  @!P0 LDG.E.EL R23, desc[UR4][R20.64] ;  /* 0x0000000414178981 */ /* 0x000f68000c2e1900 */
[----:B------:R-:W5:Y:S01]  /*0320*/  @!P0 LDG.E.EL R22, desc[UR4][R20.64] ;  /* 0x0000000414168981 */ /* 0x000f62000c2e1900 */
[----:B0-----:R-:W-:Y:S01]  /*0330*/  IMAD.WIDE R2, R0, 0x4, R2 ;  /* 0x0000000400027825 */ /* 0x001fe200078e0202 */
[----:B--2---:R-:W-:-:S03]  /*0340*/  FSETP.GT.AND P2, PT, R13, -R10, PT ;  /* 0x8000000a0d00720b */ /* 0x004fc60003f44000 */
[----:B------:R-:W-:Y:S01]  /*0350*/  FADD R13, R10, R13 ;  /* 0x0000000d0a0d7221 */ /* 0x000fe20000000000 */
[----:B------:R-:W-:Y:S01]  /*0360*/  FSETP.GT.AND P3, PT, R11, -R12, PT ;  /* 0x8000000c0b00720b */ /* 0x000fe20003f64000 */
[----:B------:R-:W-:-:S08]  /*0370*/  FADD R12, R12, R11 ;  /* 0x0000000b0c0c7221 */ /* 0x000fd00000000000 */
[----:B------:R-:W-:Y:S01]  /*0380*/  @!P2 FMUL R13, R13, 0.10000000149011611938 ;  /* 0x3dcccccd0d0da820 */ /* 0x000fe20000400000 */
[----:B---3--:R-:W-:-:S03]  /*0390*/  FSETP.GT.AND P1, PT, R7, -R18, PT ;  /* 0x800000120700720b */ /* 0x008fc60003f24000 */
[----:B------:R-:W-:Y:S01]  /*03a0*/  @!P3 FMUL R12, R12, 0.10000000149011611938 ;  /* 0x3dcccccd0c0cb820 */ /* 0x000fe20000400000 */
[----:B----4-:R-:W-:Y:S01]  /*03b0*/  FSETP.GT.AND P2, PT, R6, -R19, PT ;  /* 0x800000130600720b */ /* 0x010fe20003f44000 */
[----:B-1----:R-:W-:Y:S02]  /*03c0*/  FADD R4, R13, -R13 ;  /* 0x8000000d0d047221 */ /* 0x002fe40000000000 */
[----:B------:R-:W-:Y:S01]  /*03d0*/  FADD R5, R12, -R12 ;  /* 0x8000000c0c057221 */ /* 0x000fe20000000000 */
[----:B------:R-:W-:Y:S01]  /*03e0*/  FADD R18, R18, R7 ;  /* 0x0000000712127221 */ /* 0x000fe20000000000 */
[----:B------:R-:W-:Y:S01]  /*03f0*/  FADD R19, R19, R6 ;  /* 0x0000000613137221 */ /* 0x000fe20000000000 */
[----:B------:R-:W-:Y:S01]  /*0400*/  FFMA R13, R4, R16, R13 ;  /* 0x00000010040d7223 */ /* 0x000fe2000000000d */
[----:B------:R-:W-:Y:S02]  /*0410*/  FFMA R12, R5, R17, R12 ;  /* 0x00000011050c7223 */ /* 0x000fe4000000000c */
[----:B------:R-:W-:-:S02]  /*0420*/  @!P1 FMUL R18, R18, 0.10000000149011611938 ;  /* 0x3dcccccd12129820 */ /* 0x000fc40000400000 */
[--C-:B------:R-:W-:Y:S01]  /*0430*/  FADD R5, R12, -R12.reuse ;  /* 0x8000000c0c057221 */ /* 0x100fe20000000000 */
[----:B------:R-:W-:Y:S01]  /*0440*/  FADD R4, R13, -R13 ;  /* 0x8000000d0d047221 */ /* 0x000fe20000000000 */
[----:B------:R-:W-:Y:S01]  /*0450*/  @!P2 FMUL R19, R19, 0.10000000149011611938 ;  /* 0x3dcccccd1313a820 */ /* 0x000fe20000400000 */
[----:B------:R-:W-:Y:S01]  /*0460*/  FSETP.GT.AND P2, PT, R18, RZ, PT ;  /* 0x000000ff1200720b */ /* 0x000fe20003f44000 */
[----:B-----5:R-:W-:-:S03]  /*0470*/  FFMA R5, R5, R23, R12 ;  /* 0x0000001705057223 */ /* 0x020fc6000000000c */
[----:B------:R-:W-:Y:S01]  /*0480*/  FSETP.GT.AND P3, PT, R19, RZ, PT ;  /* 0x000000ff1300720b */ /* 0x000fe20003f64000 */
[----:B------:R-:W-:Y:S01]  /*0490*/  FFMA R4, R4, R22, R13 ;  /* 0x0000001604047223 */ /* 0x000fe2000000000d */
[----:B------:R-:W-:Y:S01]  /*04a0*/  FADD R9, R5, R18 ;  /* 0x0000001205097221 */ /* 0x000fe20000000000 */
[----:B------:R-:W-:Y:S02]  /*04b0*/  SEL R6, RZ, 0x100, !P2 ;  /* 0x00000100ff067807 */ /* 0x000fe40005000000 */
[----:B------:R-:W-:Y:S01]  /*04c0*/  FADD R8, R4, R19 ;  /* 0x0000001304087221 */ /* 0x000fe20000000000 */
[----:B------:R-:W-:Y:S02]  /*04d0*/  SEL R5, RZ, 0x1, !P3 ;  /* 0x00000001ff057807 */ /* 0x000fe40005800000 */
[----:B------:R-:W-:Y:S02]  /*04e0*/  IADD3 R4, P1, R0, UR6, RZ ;  /* 0x0000000600047c10 */ /* 0x000fe4000ff3e0ff */
[----:B------:R-:W-:Y:S01]  /*04f0*/  IADD3 R7, R5, R6, RZ ;  /* 0x0000000605077210 */ /* 0x000fe20007ffe0ff */
[----:B------:R0:W-:Y:S01]  /*0500*/  @!P0 STG.E.64 desc[UR4][R2.64], R8 ;  /* 0x0000000802008986 */ /* 0x0001e2000c101b04 */
[----:B------:R-:W-:Y:S01]  /*0510*/  LEA.HI.X.SX32 R5, R0, UR7, 0x1, P1 ;  /* 0x0000000700057c11 */ /* 0x000fe200088f0eff */
[----:B0-----:R-:W-:Y:S08]  /*0520*/  @P0 EXIT ;  /* 0x000000000000094d */ /* 0x001ff00003800000 */
[----:B------:R-:W-:Y:S01]  /*0530*/  STG.E.U16 desc[UR4][R4.64], R7 ;  /* 0x0000000704007986 */ /* 0x000fe2000c101504 */
[----:B------:R-:W-:Y:S05]  /*0540*/  EXIT ;  /* 0x000000000000794d */ /* 0x000fea0003800000 */
.L_x_0:
[----:B------:R-:W-:-:S00]  /*0550*/  BRA `(.L_x_0) ;  /* 0xfffffffc00fc7947 */ /* 0x000fc0000383ffff */
[----:B------:R-:W-:-:S00]  /*0560*/  NOP ;  /* 0x0000000000007918 */ /* 0x000fc00000000000 */
        /* <DEDUP_REMOVED lines=9> */
.L_x_1:


//--------------------- .nv.constant0.triton_poi_fused__unsafe_index_add_convolution_leaky_relu_leaky_relu_backward_mul_sub_17 --------------------------
	.section	.nv.constant0.triton_poi_fused__unsafe_index_add_convolution_leaky_relu_leaky_relu_backward_mul_sub_17,"a",@progbits
	.sectionflags	@""
	.align	4
.nv.constant0.triton_poi_fused__unsafe_index_add_convolution_leaky_relu_leaky_relu_backward_mul_sub_17:
	.zero		628
